//
// Generated by NVIDIA NVVM Compiler
//
// Compiler Build ID: CL-36424714
// Cuda compilation tools, release 13.0, V13.0.88
// Based on NVVM 20.0.0
//

.version 9.0
.target sm_100
.address_size 64

	// .globl	_Z5primePi

.visible .entry _Z5primePi(
	.param .u64 .ptr .align 1 _Z5primePi_param_0
)
{
	.reg .pred 	%p<8>;
	.reg .b32 	%r<13>;
	.reg .b32 	%f<4>;
	.reg .b64 	%rd<3>;

	ld.param.u64 	%rd1, [_Z5primePi_param_0];
	mov.u32 	%r4, %tid.x;
	mov.u32 	%r5, %ctaid.x;
	mov.u32 	%r6, %ntid.x;
	mad.lo.s32 	%r1, %r5, %r6, %r4;
	add.s32 	%r7, %r1, -100;
	setp.lt.u32 	%p1, %r7, -98;
	and.b32  	%r8, %r1, 1;
	setp.eq.b32 	%p2, %r8, 1;
	not.pred 	%p3, %p2;
	or.pred  	%p4, %p1, %p3;
	@%p4 bra 	$L__BB0_6;
	cvt.rn.f32.u32 	%f2, %r1;
	sqrt.rn.f32 	%f1, %f2;
	setp.ltu.f32 	%p5, %f1, 0f40400000;
	@%p5 bra 	$L__BB0_5;
	mov.b32 	%r12, 3;
	bra.uni 	$L__BB0_4;
$L__BB0_3:
	add.s32 	%r12, %r12, 2;
	cvt.rn.f32.u32 	%f3, %r12;
	setp.ltu.f32 	%p7, %f1, %f3;
	@%p7 bra 	$L__BB0_5;
$L__BB0_4:
	rem.u32 	%r10, %r1, %r12;
	setp.eq.s32 	%p6, %r10, 0;
	@%p6 bra 	$L__BB0_6;
	bra.uni 	$L__BB0_3;
$L__BB0_5:
	cvta.to.global.u64 	%rd2, %rd1;
	atom.global.add.u32 	%r11, [%rd2], 1;
$L__BB0_6:
	ret;

}


// ===== COMPILED SASS (sm_100) =====

	.target	sm_100

	.elftype	@"ET_EXEC"


//--------------------- .note.nv.tkinfo           --------------------------
	.section	.note.nv.tkinfo,"",@"SHT_NOTE"
	.sectionflags	@"SHF_NOTE_NV_TKINFO"
	.tkinfo
        /*0018*/ 	.word	0x00000002
        /*0030*/ 	.string	""
        /*0030*/ 	.string	"ptxas"
        /*0030*/ 	.string	"Cuda compilation tools, release 13.0, V13.0.88"
        /*0030*/ 	.string	"Build cuda_13.0.r13.0/compiler.36424714_0"
        /*0030*/ 	.string	"-arch sm_100 -m 64 "



//--------------------- .note.nv.cuinfo           --------------------------
	.section	.note.nv.cuinfo,"",@"SHT_NOTE"
	.sectionflags	@"SHF_NOTE_NV_CUINFO"
        /*0018*/ 	.short	0x0002
        /*001a*/ 	.short	0x0064
        /*001c*/ 	.short	0x0082
	.zero		2


//--------------------- .nv.info                  --------------------------
	.section	.nv.info,"",@"SHT_CUDA_INFO"
	.align	4


	//----- nvinfo : EIATTR_REGCOUNT
	.align		4
        /*0000*/ 	.byte	0x04, 0x2f
        /*0002*/ 	.short	(.L_1 - .L_0)
	.align		4
.L_0:
        /*0004*/ 	.word	index@(_Z5primePi)
        /*0008*/ 	.word	0x0000000b


	//----- nvinfo : EIATTR_FRAME_SIZE
	.align		4
.L_1:
        /*000c*/ 	.byte	0x04, 0x11
        /*000e*/ 	.short	(.L_3 - .L_2)
	.align		4
.L_2:
        /*0010*/ 	.word	index@($__internal_0_$__cuda_sm20_sqrt_rn_f32_slowpath)
        /*0014*/ 	.word	0x00000000


	//----- nvinfo : EIATTR_FRAME_SIZE
	.align		4
.L_3:
        /*0018*/ 	.byte	0x04, 0x11
        /*001a*/ 	.short	(.L_5 - .L_4)
	.align		4
.L_4:
        /*001c*/ 	.word	index@(_Z5primePi)
        /*0020*/ 	.word	0x00000000


	//----- nvinfo : EIATTR_MIN_STACK_SIZE
	.align		4
.L_5:
        /*0024*/ 	.byte	0x04, 0x12
        /*0026*/ 	.short	(.L_7 - .L_6)
	.align		4
.L_6:
        /*0028*/ 	.word	index@(_Z5primePi)
        /*002c*/ 	.word	0x00000000
.L_7:


//--------------------- .nv.compat                --------------------------
	.section	.nv.compat,"",@"SHT_CUDA_COMPAT_INFO"
	.align	4
        /*0000*/ 	.byte	0x02, 0x09, 0x00, 0x00, 0x02, 0x02, 0x01, 0x00, 0x02, 0x05, 0x05, 0x00, 0x03, 0x07, 0x01, 0x01
        /*0010*/ 	.byte	0x02, 0x03, 0x00, 0x00, 0x02, 0x06, 0x01, 0x00, 0x04, 0x0b, 0x08, 0x00, 0x01, 0x00, 0x00, 0x00
        /*0020*/ 	.byte	0x00, 0x00, 0x00, 0x00


//--------------------- .nv.info._Z5primePi       --------------------------
	.section	.nv.info._Z5primePi,"",@"SHT_CUDA_INFO"
	.sectionflags	@""
	.align	4


	//----- nvinfo : EIATTR_CUDA_API_VERSION
	.align		4
        /*0000*/ 	.byte	0x04, 0x37
        /*0002*/ 	.short	(.L_9 - .L_8)
.L_8:
        /*0004*/ 	.word	0x00000082


	//----- nvinfo : EIATTR_KPARAM_INFO
	.align		4
.L_9:
        /*0008*/ 	.byte	0x04, 0x17
        /*000a*/ 	.short	(.L_11 - .L_10)
.L_10:
        /*000c*/ 	.word	0x00000000
        /*0010*/ 	.short	0x0000
        /*0012*/ 	.short	0x0000
        /*0014*/ 	.byte	0x00, 0xf5, 0x21, 0x00


	//----- nvinfo : EIATTR_SPARSE_MMA_MASK
	.align		4
.L_11:
        /*0018*/ 	.byte	0x03, 0x50
        /*001a*/ 	.short	0x0000


	//----- nvinfo : EIATTR_MAXREG_COUNT
	.align		4
        /*001c*/ 	.byte	0x03, 0x1b
        /*001e*/ 	.short	0x00ff


	//----- nvinfo : EIATTR_MERCURY_ISA_VERSION
	.align		4
        /*0020*/ 	.byte	0x03, 0x5f
        /*0022*/ 	.short	0x0101


	//----- nvinfo : EIATTR_INT_WARP_WIDE_INSTR_OFFSETS
	.align		4
        /*0024*/ 	.byte	0x04, 0x31
        /*0026*/ 	.short	(.L_13 - .L_12)


	//   ....[0]....
.L_12:
        /*0028*/ 	.word	0x000003a0


	//----- nvinfo : EIATTR_VRC_CTA_INIT_COUNT
	.align		4
.L_13:
        /*002c*/ 	.byte	0x02, 0x4a
	.zero		1
	.zero		1


	//----- nvinfo : EIATTR_EXIT_INSTR_OFFSETS
	.align		4
        /*0030*/ 	.byte	0x04, 0x1c
        /*0032*/ 	.short	(.L_15 - .L_14)


	//   ....[0]....
.L_14:
        /*0034*/ 	.word	0x00000090


	//   ....[1]....
        /*0038*/ 	.word	0x00000320


	//   ....[2]....
        /*003c*/ 	.word	0x000003f0


	//----- nvinfo : EIATTR_CRS_STACK_SIZE
	.align		4
.L_15:
        /*0040*/ 	.byte	0x04, 0x1e
        /*0042*/ 	.short	(.L_17 - .L_16)
.L_16:
        /*0044*/ 	.word	0x00000000


	//----- nvinfo : EIATTR_CBANK_PARAM_SIZE
	.align		4
.L_17:
        /*0048*/ 	.byte	0x03, 0x19
        /*004a*/ 	.short	0x0008


	//----- nvinfo : EIATTR_PARAM_CBANK
	.align		4
        /*004c*/ 	.byte	0x04, 0x0a
        /*004e*/ 	.short	(.L_19 - .L_18)
	.align		4
.L_18:
        /*0050*/ 	.word	index@(.nv.constant0._Z5primePi)
        /*0054*/ 	.short	0x0380
        /*0056*/ 	.short	0x0008


	//----- nvinfo : EIATTR_SW_WAR
	.align		4
.L_19:
        /*0058*/ 	.byte	0x04, 0x36
        /*005a*/ 	.short	(.L_21 - .L_20)
.L_20:
        /*005c*/ 	.word	0x00000008
.L_21:


//--------------------- .nv.callgraph             --------------------------
	.section	.nv.callgraph,"",@"SHT_CUDA_CALLGRAPH"
	.align	4
	.sectionentsize	8
	.align		4
        /*0000*/ 	.word	0x00000000
	.align		4
        /*0004*/ 	.word	0xffffffff
	.align		4
        /*0008*/ 	.word	0x00000000
	.align		4
        /*000c*/ 	.word	0xfffffffe
	.align		4
        /*0010*/ 	.word	0x00000000
	.align		4
        /*0014*/ 	.word	0xfffffffd
	.align		4
        /*0018*/ 	.word	0x00000000
	.align		4
        /*001c*/ 	.word	0xfffffffc


//--------------------- .text._Z5primePi          --------------------------
	.section	.text._Z5primePi,"ax",@progbits
	.align	128
        .global         _Z5primePi
        .type           _Z5primePi,@function
        .size           _Z5primePi,(.L_x_9 - _Z5primePi)
        .other          _Z5primePi,@"STO_CUDA_ENTRY STV_DEFAULT"
_Z5primePi:
.text._Z5primePi:
[----:B------:R-:W-:Y:S01]  /*0000*/  LDC R1, c[0x0][0x37c] ;  /* 0x0000df00ff017b82 */ /* 0x000fe20000000800 */
[----:B------:R-:W0:Y:S07]  /*0010*/  S2R R2, SR_TID.X ;  /* 0x0000000000027919 */ /* 0x000e2e0000002100 */
[----:B------:R-:W0:Y:S08]  /*0020*/  S2UR UR4, SR_CTAID.X ;  /* 0x00000000000479c3 */ /* 0x000e300000002500 */
[----:B------:R-:W0:Y:S02]  /*0030*/  LDC R3, c[0x0][0x360] ;  /* 0x0000d800ff037b82 */ /* 0x000e240000000800 */
[----:B0-----:R-:W-:-:S04]  /*0040*/  IMAD R2, R3, UR4, R2 ;  /* 0x0000000403027c24 */ /* 0x001fc8000f8e0202 */
[C---:B------:R-:W-:Y:S01]  /*0050*/  VIADD R0, R2.reuse, 0xffffff9c ;  /* 0xffffff9c02007836 */ /* 0x040fe20000000000 */
[----:B------:R-:W-:-:S04]  /*0060*/  LOP3.LUT R3, R2, 0x1, RZ, 0xc0, !PT ;  /* 0x0000000102037812 */ /* 0x000fc800078ec0ff */
[----:B------:R-:W-:-:S04]  /*0070*/  ISETP.NE.U32.AND P0, PT, R3, 0x1, PT ;  /* 0x000000010300780c */ /* 0x000fc80003f05070 */
[----:B------:R-:W-:-:S13]  /*0080*/  ISETP.LT.U32.OR P0, PT, R0, -0x62, P0 ;  /* 0xffffff9e0000780c */ /* 0x000fda0000701470 */
[----:B------:R-:W-:Y:S05]  /*0090*/  @P0 EXIT ;  /* 0x000000000000094d */ /* 0x000fea0003800000 */
[----:B------:R-:W-:Y:S01]  /*00a0*/  I2FP.F32.U32 R0, R2 ;  /* 0x0000000200007245 */ /* 0x000fe20000201000 */
[----:B------:R-:W-:Y:S03]  /*00b0*/  BSSY.RECONVERGENT B0, `(.L_x_0) ;  /* 0x000000f000007945 */ /* 0x000fe60003800200 */
[----:B------:R0:W1:Y:S01]  /*00c0*/  MUFU.RSQ R3, R0 ;  /* 0x0000000000037308 */ /* 0x0000620000001400 */
[----:B------:R-:W-:-:S05]  /*00d0*/  VIADD R4, R0, 0xf3000000 ;  /* 0xf300000000047836 */ /* 0x000fca0000000000 */
[----:B------:R-:W-:-:S13]  /*00e0*/  ISETP.GT.U32.AND P0, PT, R4, 0x727fffff, PT ;  /* 0x727fffff0400780c */ /* 0x000fda0003f04070 */
[----:B01----:R-:W-:Y:S05]  /*00f0*/  @!P0 BRA `(.L_x_1) ;  /* 0x0000000000188947 */ /* 0x003fea0003800000 */
[----:B------:R-:W-:Y:S01]  /*0100*/  BSSY.RECONVERGENT B1, `(.L_x_2) ;  /* 0x0000003000017945 */ /* 0x000fe20003800200 */
[----:B------:R-:W-:-:S07]  /*0110*/  MOV R8, 0x130 ;  /* 0x0000013000087802 */ /* 0x000fce0000000f00 */
[----:B------:R-:W-:Y:S05]  /*0120*/  CALL.REL.NOINC `($__internal_0_$__cuda_sm20_sqrt_rn_f32_slowpath) ;  /* 0x0000000000b47944 */ /* 0x000fea0003c00000 */
[----:B------:R-:W-:Y:S05]  /*0130*/  BSYNC.RECONVERGENT B1 ;  /* 0x0000000000017941 */ /* 0x000fea0003800200 */
.L_x_2:
[----:B------:R-:W-:Y:S01]  /*0140*/  MOV R0, R3 ;  /* 0x0000000300007202 */ /* 0x000fe20000000f00 */
[----:B------:R-:W-:Y:S06]  /*0150*/  BRA `(.L_x_3) ;  /* 0x0000000000107947 */ /* 0x000fec0003800000 */
.L_x_1:
[----:B------:R-:W-:Y:S01]  /*0160*/  FMUL.FTZ R5, R0, R3 ;  /* 0x0000000300057220 */ /* 0x000fe20000410000 */
[----:B------:R-:W-:-:S03]  /*0170*/  FMUL.FTZ R3, R3, 0.5 ;  /* 0x3f00000003037820 */ /* 0x000fc60000410000 */
[----:B------:R-:W-:-:S04]  /*0180*/  FFMA R0, -R5, R5, R0 ;  /* 0x0000000505007223 */ /* 0x000fc80000000100 */
[----:B------:R-:W-:-:S07]  /*0190*/  FFMA R0, R0, R3, R5 ;  /* 0x0000000300007223 */ /* 0x000fce0000000005 */
.L_x_3:
[----:B------:R-:W-:Y:S05]  /*01a0*/  BSYNC.RECONVERGENT B0 ;  /* 0x0000000000007941 */ /* 0x000fea0003800200 */
.L_x_0:
[----:B------:R-:W-:Y:S01]  /*01b0*/  FSETP.GE.AND P0, PT, R0, 3, PT ;  /* 0x404000000000780b */ /* 0x000fe20003f06000 */
[----:B------:R-:W0:Y:S01]  /*01c0*/  LDCU.64 UR4, c[0x0][0x358] ;  /* 0x00006b00ff0477ac */ /* 0x000e220008000a00 */
[----:B------:R-:W-:Y:S11]  /*01d0*/  BSSY.RECONVERGENT B0, `(.L_x_4) ;  /* 0x000001a000007945 */ /* 0x000ff60003800200 */
[----:B------:R-:W-:Y:S05]  /*01e0*/  @!P0 BRA `(.L_x_5) ;  /* 0x0000000000608947 */ /* 0x000fea0003800000 */
[----:B------:R-:W-:-:S07]  /*01f0*/  IMAD.MOV.U32 R3, RZ, RZ, 0x3 ;  /* 0x00000003ff037424 */ /* 0x000fce00078e00ff */
.L_x_6:
[----:B------:R-:W1:Y:S01]  /*0200*/  I2F.U32.RP R6, R3 ;  /* 0x0000000300067306 */ /* 0x000e620000209000 */
[----:B------:R-:W-:-:S07]  /*0210*/  ISETP.NE.U32.AND P1, PT, R3, RZ, PT ;  /* 0x000000ff0300720c */ /* 0x000fce0003f25070 */
[----:B-1----:R-:W1:Y:S02]  /*0220*/  MUFU.RCP R6, R6 ;  /* 0x0000000600067308 */ /* 0x002e640000001000 */
[----:B-1----:R-:W-:-:S06]  /*0230*/  IADD3 R4, PT, PT, R6, 0xffffffe, RZ ;  /* 0x0ffffffe06047810 */ /* 0x002fcc0007ffe0ff */
[----:B------:R1:W2:Y:S02]  /*0240*/  F2I.FTZ.U32.TRUNC.NTZ R5, R4 ;  /* 0x0000000400057305 */ /* 0x0002a4000021f000 */
[----:B-1----:R-:W-:Y:S02]  /*0250*/  HFMA2 R4, -RZ, RZ, 0, 0 ;  /* 0x00000000ff047431 */ /* 0x002fe400000001ff */
[----:B--2---:R-:W-:-:S04]  /*0260*/  IMAD.MOV R8, RZ, RZ, -R5 ;  /* 0x000000ffff087224 */ /* 0x004fc800078e0a05 */
[----:B------:R-:W-:-:S04]  /*0270*/  IMAD R7, R8, R3, RZ ;  /* 0x0000000308077224 */ /* 0x000fc800078e02ff */
[----:B------:R-:W-:-:S06]  /*0280*/  IMAD.HI.U32 R5, R5, R7, R4 ;  /* 0x0000000705057227 */ /* 0x000fcc00078e0004 */
[----:B------:R-:W-:-:S04]  /*0290*/  IMAD.HI.U32 R5, R5, R2, RZ ;  /* 0x0000000205057227 */ /* 0x000fc800078e00ff */
[----:B------:R-:W-:-:S04]  /*02a0*/  IMAD.MOV R5, RZ, RZ, -R5 ;  /* 0x000000ffff057224 */ /* 0x000fc800078e0a05 */
[----:B------:R-:W-:-:S05]  /*02b0*/  IMAD R8, R3, R5, R2 ;  /* 0x0000000503087224 */ /* 0x000fca00078e0202 */
[----:B------:R-:W-:-:S13]  /*02c0*/  ISETP.GE.U32.AND P0, PT, R8, R3, PT ;  /* 0x000000030800720c */ /* 0x000fda0003f06070 */
[----:B------:R-:W-:-:S04]  /*02d0*/  @P0 IADD3 R8, PT, PT, R8, -R3, RZ ;  /* 0x8000000308080210 */ /* 0x000fc80007ffe0ff */
[----:B------:R-:W-:-:S13]  /*02e0*/  ISETP.GE.U32.AND P0, PT, R8, R3, PT ;  /* 0x000000030800720c */ /* 0x000fda0003f06070 */
[----:B------:R-:W-:Y:S01]  /*02f0*/  @P0 IMAD.IADD R8, R8, 0x1, -R3 ;  /* 0x0000000108080824 */ /* 0x000fe200078e0a03 */
[----:B------:R-:W-:-:S04]  /*0300*/  @!P1 LOP3.LUT R8, RZ, R3, RZ, 0x33, !PT ;  /* 0x00000003ff089212 */ /* 0x000fc800078e33ff */
[----:B------:R-:W-:-:S13]  /*0310*/  ISETP.NE.AND P0, PT, R8, RZ, PT ;  /* 0x000000ff0800720c */ /* 0x000fda0003f05270 */
[----:B0-----:R-:W-:Y:S05]  /*0320*/  @!P0 EXIT ;  /* 0x000000000000894d */ /* 0x001fea0003800000 */
[----:B------:R-:W-:-:S04]  /*0330*/  IADD3 R3, PT, PT, R3, 0x2, RZ ;  /* 0x0000000203037810 */ /* 0x000fc80007ffe0ff */
[----:B------:R-:W-:-:S04]  /*0340*/  I2FP.F32.U32 R5, R3 ;  /* 0x0000000300057245 */ /* 0x000fc80000201000 */
[----:B------:R-:W-:-:S13]  /*0350*/  FSETP.GE.AND P0, PT, R0, R5, PT ;  /* 0x000000050000720b */ /* 0x000fda0003f06000 */
[----:B------:R-:W-:Y:S05]  /*0360*/  @P0 BRA `(.L_x_6) ;  /* 0xfffffffc00a40947 */ /* 0x000fea000383ffff */
.L_x_5:
[----:B0-----:R-:W-:Y:S05]  /*0370*/  BSYNC.RECONVERGENT B0 ;  /* 0x0000000000007941 */ /* 0x001fea0003800200 */
.L_x_4:
[----:B------:R-:W0:Y:S01]  /*0380*/  S2R R0, SR_LANEID ;  /* 0x0000000000007919 */ /* 0x000e220000000000 */
[----:B------:R-:W1:Y:S01]  /*0390*/  LDC.64 R2, c[0x0][0x380] ;  /* 0x0000e000ff027b82 */ /* 0x000e620000000a00 */
[----:B------:R-:W-:Y:S02]  /*03a0*/  VOTEU.ANY UR6, UPT, PT ;  /* 0x0000000000067886 */ /* 0x000fe400038e0100 */
[----:B------:R-:W-:Y:S02]  /*03b0*/  UFLO.U32 UR7, UR6 ;  /* 0x00000006000772bd */ /* 0x000fe400080e0000 */
[----:B------:R-:W1:Y:S04]  /*03c0*/  POPC R5, UR6 ;  /* 0x0000000600057d09 */ /* 0x000e680008000000 */
[----:B0-----:R-:W-:-:S13]  /*03d0*/  ISETP.EQ.U32.AND P0, PT, R0, UR7, PT ;  /* 0x0000000700007c0c */ /* 0x001fda000bf02070 */
[----:B-1----:R-:W-:Y:S01]  /*03e0*/  @P0 REDG.E.ADD.STRONG.GPU desc[UR4][R2.64], R5 ;  /* 0x000000050200098e */ /* 0x002fe2000c12e104 */
[----:B------:R-:W-:Y:S05]  /*03f0*/  EXIT ;  /* 0x000000000000794d */ /* 0x000fea0003800000 */
        .weak           $__internal_0_$__cuda_sm20_sqrt_rn_f32_slowpath
        .type           $__internal_0_$__cuda_sm20_sqrt_rn_f32_slowpath,@function
        .size           $__internal_0_$__cuda_sm20_sqrt_rn_f32_slowpath,(.L_x_9 - $__internal_0_$__cuda_sm20_sqrt_rn_f32_slowpath)
$__internal_0_$__cuda_sm20_sqrt_rn_f32_slowpath:
[----:B------:R-:W-:-:S13]  /*0400*/  LOP3.LUT P0, RZ, R0, 0x7fffffff, RZ, 0xc0, !PT ;  /* 0x7fffffff00ff7812 */ /* 0x000fda000780c0ff */
[----:B------:R-:W-:Y:S01]  /*0410*/  @!P0 IMAD.MOV.U32 R3, RZ, RZ, R0 ;  /* 0x000000ffff038224 */ /* 0x000fe200078e0000 */
[----:B------:R-:W-:Y:S06]  /*0420*/  @!P0 BRA `(.L_x_7) ;  /* 0x0000000000408947 */ /* 0x000fec0003800000 */
[----:B------:R-:W-:-:S13]  /*0430*/  FSETP.GEU.FTZ.AND P0, PT, R0, RZ, PT ;  /* 0x000000ff0000720b */ /* 0x000fda0003f1e000 */
[----:B------:R-:W-:Y:S01]  /*0440*/  @!P0 MOV R3, 0x7fffffff ;  /* 0x7fffffff00038802 */ /* 0x000fe20000000f00 */
[----:B------:R-:W-:Y:S06]  /*0450*/  @!P0 BRA `(.L_x_7) ;  /* 0x0000000000348947 */ /* 0x000fec0003800000 */
[----:B------:R-:W-:-:S13]  /*0460*/  FSETP.GTU.FTZ.AND P0, PT, |R0|, +INF , PT ;  /* 0x7f8000000000780b */ /* 0x000fda0003f1c200 */
[----:B------:R-:W-:Y:S01]  /*0470*/  @P0 FADD.FTZ R3, R0, 1 ;  /* 0x3f80000000030421 */ /* 0x000fe20000010000 */
[----:B------:R-:W-:Y:S06]  /*0480*/  @P0 BRA `(.L_x_7) ;  /* 0x0000000000280947 */ /* 0x000fec0003800000 */
[----:B------:R-:W-:-:S13]  /*0490*/  FSETP.NEU.FTZ.AND P0, PT, |R0|, +INF , PT ;  /* 0x7f8000000000780b */ /* 0x000fda0003f1d200 */
[----:B------:R-:W-:-:S04]  /*04a0*/  @P0 FFMA R4, R0, 1.84467440737095516160e+19, RZ ;  /* 0x5f80000000040823 */ /* 0x000fc800000000ff */
[----:B------:R-:W0:Y:S02]  /*04b0*/  @P0 MUFU.RSQ R3, R4 ;  /* 0x0000000400030308 */ /* 0x000e240000001400 */
[----:B0-----:R-:W-:Y:S01]  /*04c0*/  @P0 FMUL.FTZ R5, R4, R3 ;  /* 0x0000000304050220 */ /* 0x001fe20000410000 */
[----:B------:R-:W-:Y:S01]  /*04d0*/  @P0 FMUL.FTZ R7, R3, 0.5 ;  /* 0x3f00000003070820 */ /* 0x000fe20000410000 */
[----:B------:R-:W-:Y:S02]  /*04e0*/  @!P0 IMAD.MOV.U32 R3, RZ, RZ, R0 ;  /* 0x000000ffff038224 */ /* 0x000fe400078e0000 */
[----:B------:R-:W-:-:S04]  /*04f0*/  @P0 FADD.FTZ R6, -R5, -RZ ;  /* 0x800000ff05060221 */ /* 0x000fc80000010100 */
[----:B------:R-:W-:-:S04]  /*0500*/  @P0 FFMA R6, R5, R6, R4 ;  /* 0x0000000605060223 */ /* 0x000fc80000000004 */
[----:B------:R-:W-:-:S04]  /*0510*/  @P0 FFMA R6, R6, R7, R5 ;  /* 0x0000000706060223 */ /* 0x000fc80000000005 */
[----:B------:R-:W-:-:S07]  /*0520*/  @P0 FMUL.FTZ R3, R6, 2.3283064365386962891e-10 ;  /* 0x2f80000006030820 */ /* 0x000fce0000410000 */
.L_x_7:
[----:B------:R-:W-:Y:S01]  /*0530*/  MOV R4, R8 ;  /* 0x0000000800047202 */ /* 0x000fe20000000f00 */
[----:B------:R-:W-:-:S04]  /*0540*/  IMAD.MOV.U32 R5, RZ, RZ, 0x0 ;  /* 0x00000000ff057424 */ /* 0x000fc800078e00ff */
[----:B------:R-:W-:Y:S05]  /*0550*/  RET.REL.NODEC R4 `(_Z5primePi) ;  /* 0xfffffff804a87950 */ /* 0x000fea0003c3ffff */
.L_x_8:
[----:B------:R-:W-:-:S00]  /*0560*/  BRA `(.L_x_8) ;  /* 0xfffffffc00fc7947 */ /* 0x000fc0000383ffff */
[----:B------:R-:W-:-:S00]  /*0570*/  NOP ;  /* 0x0000000000007918 */ /* 0x000fc00000000000 */
        /* <DEDUP_REMOVED lines=8> */
.L_x_9:


//--------------------- .nv.shared.reserved.0     --------------------------
	.section	.nv.shared.reserved.0,"aw",@nobits
	.weak		__nv_reservedSMEM_offset_0_alias
	.size		__nv_reservedSMEM_offset_0_alias, 0, 64
	.other		__nv_reservedSMEM_offset_0_alias,@"STO_CUDA_RESERVED_SHARED STV_DEFAULT"
__nv_reservedSMEM_offset_0_alias:
	.zero		0
	.zero		64


//--------------------- .nv.constant0._Z5primePi  --------------------------
	.section	.nv.constant0._Z5primePi,"a",@progbits
	.sectionflags	@""
	.align	4
.nv.constant0._Z5primePi:
	.zero		904


//--------------------- SYMBOLS --------------------------

	.type		.nv.reservedSmem.offset0,@object
	.size		.nv.reservedSmem.offset0,0x4
